	.headerflags	@"EF_CUDA_TEXMODE_UNIFIED EF_CUDA_64BIT_ADDRESS EF_CUDA_ACCELERATORS EF_CUDA_SM90 EF_CUDA_VIRTUAL_SM(EF_CUDA_SM90)"
	.elftype	@"ET_EXEC"


//--------------------- .nv.info                  --------------------------
	.section	.nv.info,"",@"SHT_CUDA_INFO"
	.align	4


	//----- nvinfo : EIATTR_REGCOUNT
	.align		4
        /*0000*/ 	.byte	0x04, 0x2f
        /*0002*/ 	.short	(.L_3 - .L_2)
	.align		4
.L_2:
        /*0004*/ 	.word	index@(triton_poi_fused__native_batch_norm_legit_no_training_relu_27)
        /*0008*/ 	.word	0x00000020


	//----- nvinfo : EIATTR_MIN_STACK_SIZE
	.align		4
.L_3:
        /*000c*/ 	.byte	0x04, 0x12
        /*000e*/ 	.short	(.L_5 - .L_4)
	.align		4
.L_4:
        /*0010*/ 	.word	index@(triton_poi_fused__native_batch_norm_legit_no_training_relu_27)
        /*0014*/ 	.word	0x00000000


	//----- nvinfo : EIATTR_FRAME_SIZE
	.align		4
.L_5:
        /*0018*/ 	.byte	0x04, 0x11
        /*001a*/ 	.short	(.L_7 - .L_6)
	.align		4
.L_6:
        /*001c*/ 	.word	index@(triton_poi_fused__native_batch_norm_legit_no_training_relu_27)
        /*0020*/ 	.word	0x00000000


	//----- nvinfo : EIATTR_MIN_STACK_SIZE
	.align		4
.L_7:
        /*0024*/ 	.byte	0x04, 0x12
        /*0026*/ 	.short	(.L_9 - .L_8)
	.align		4
.L_8:
        /*0028*/ 	.word	index@(triton_poi_fused__native_batch_norm_legit_no_training_relu_27)
        /*002c*/ 	.word	0x00000000
.L_9:


//--------------------- .nv.info.triton_poi_fused__native_batch_norm_legit_no_training_relu_27 --------------------------
	.section	.nv.info.triton_poi_fused__native_batch_norm_legit_no_training_relu_27,"",@"SHT_CUDA_INFO"
	.sectionflags	@""
	.align	4


	//----- nvinfo : EIATTR_CUDA_API_VERSION
	.align		4
        /*0000*/ 	.byte	0x04, 0x37
        /*0002*/ 	.short	(.L_11 - .L_10)
.L_10:
        /*0004*/ 	.word	0x0000007c


	//----- nvinfo : EIATTR_KPARAM_INFO
	.align		4
.L_11:
        /*0008*/ 	.byte	0x04, 0x17
        /*000a*/ 	.short	(.L_13 - .L_12)
.L_12:
        /*000c*/ 	.word	0x00000000
        /*0010*/ 	.short	0x0006
        /*0012*/ 	.short	0x0030
        /*0014*/ 	.byte	0x00, 0xf0, 0x11, 0x00


	//----- nvinfo : EIATTR_KPARAM_INFO
	.align		4
.L_13:
        /*0018*/ 	.byte	0x04, 0x17
        /*001a*/ 	.short	(.L_15 - .L_14)
.L_14:
        /*001c*/ 	.word	0x00000000
        /*0020*/ 	.short	0x0005
        /*0022*/ 	.short	0x0028
        /*0024*/ 	.byte	0x00, 0xf4, 0x21, 0x00


	//----- nvinfo : EIATTR_KPARAM_INFO
	.align		4
.L_15:
        /*0028*/ 	.byte	0x04, 0x17
        /*002a*/ 	.short	(.L_17 - .L_16)
.L_16:
        /*002c*/ 	.word	0x00000000
        /*0030*/ 	.short	0x0004
        /*0032*/ 	.short	0x0020
        /*0034*/ 	.byte	0x00, 0xf4, 0x21, 0x00


	//----- nvinfo : EIATTR_KPARAM_INFO
	.align		4
.L_17:
        /*0038*/ 	.byte	0x04, 0x17
        /*003a*/ 	.short	(.L_19 - .L_18)
.L_18:
        /*003c*/ 	.word	0x00000000
        /*0040*/ 	.short	0x0003
        /*0042*/ 	.short	0x0018
        /*0044*/ 	.byte	0x00, 0xf4, 0x21, 0x00


	//----- nvinfo : EIATTR_KPARAM_INFO
	.align		4
.L_19:
        /*0048*/ 	.byte	0x04, 0x17
        /*004a*/ 	.short	(.L_21 - .L_20)
.L_20:
        /*004c*/ 	.word	0x00000000
        /*0050*/ 	.short	0x0002
        /*0052*/ 	.short	0x0010
        /*0054*/ 	.byte	0x00, 0xf4, 0x21, 0x00


	//----- nvinfo : EIATTR_KPARAM_INFO
	.align		4
.L_21:
        /*0058*/ 	.byte	0x04, 0x17
        /*005a*/ 	.short	(.L_23 - .L_22)
.L_22:
        /*005c*/ 	.word	0x00000000
        /*0060*/ 	.short	0x0001
        /*0062*/ 	.short	0x0008
        /*0064*/ 	.byte	0x00, 0xf4, 0x21, 0x00


	//----- nvinfo : EIATTR_KPARAM_INFO
	.align		4
.L_23:
        /*0068*/ 	.byte	0x04, 0x17
        /*006a*/ 	.short	(.L_25 - .L_24)
.L_24:
        /*006c*/ 	.word	0x00000000
        /*0070*/ 	.short	0x0000
        /*0072*/ 	.short	0x0000
        /*0074*/ 	.byte	0x00, 0xf4, 0x21, 0x00


	//----- nvinfo : EIATTR_SPARSE_MMA_MASK
	.align		4
.L_25:
        /*0078*/ 	.byte	0x03, 0x50
        /*007a*/ 	.short	0x0000


	//----- nvinfo : EIATTR_MAXREG_COUNT
	.align		4
        /*007c*/ 	.byte	0x03, 0x1b
        /*007e*/ 	.short	0x00ff


	//----- nvinfo : EIATTR_EXIT_INSTR_OFFSETS
	.align		4
        /*0080*/ 	.byte	0x04, 0x1c
        /*0082*/ 	.short	(.L_27 - .L_26)


	//   ....[0]....
.L_26:
        /*0084*/ 	.word	0x00000ba0


	//   ....[1]....
        /*0088*/ 	.word	0x00000bc0


	//----- nvinfo : EIATTR_REQNTID
	.align		4
.L_27:
        /*008c*/ 	.byte	0x04, 0x10
        /*008e*/ 	.short	(.L_29 - .L_28)
.L_28:
        /*0090*/ 	.word	0x00000080
        /*0094*/ 	.word	0x00000001
        /*0098*/ 	.word	0x00000001


	//----- nvinfo : EIATTR_CBANK_PARAM_SIZE
	.align		4
.L_29:
        /*009c*/ 	.byte	0x03, 0x19
        /*009e*/ 	.short	0x0034


	//----- nvinfo : EIATTR_PARAM_CBANK
	.align		4
        /*00a0*/ 	.byte	0x04, 0x0a
        /*00a2*/ 	.short	(.L_31 - .L_30)
	.align		4
.L_30:
        /*00a4*/ 	.word	index@(.nv.constant0.triton_poi_fused__native_batch_norm_legit_no_training_relu_27)
        /*00a8*/ 	.short	0x0210
        /*00aa*/ 	.short	0x0034


	//----- nvinfo : EIATTR_SW_WAR
	.align		4
.L_31:
        /*00ac*/ 	.byte	0x04, 0x36
        /*00ae*/ 	.short	(.L_33 - .L_32)
.L_32:
        /*00b0*/ 	.word	0x00000008
.L_33:


//--------------------- .nv.callgraph             --------------------------
	.section	.nv.callgraph,"",@"SHT_CUDA_CALLGRAPH"
	.align	4
	.sectionentsize	8
	.align		4
        /*0000*/ 	.word	0x00000000
	.align		4
        /*0004*/ 	.word	0xffffffff
	.align		4
        /*0008*/ 	.word	0x00000000
	.align		4
        /*000c*/ 	.word	0xfffffffe
	.align		4
        /*0010*/ 	.word	0x00000000
	.align		4
        /*0014*/ 	.word	0xfffffffd
	.align		4
        /*0018*/ 	.word	0x00000000
	.align		4
        /*001c*/ 	.word	0xfffffffc


//--------------------- .nv.constant4             --------------------------
	.section	.nv.constant4,"a",@progbits
	.align	8
	.align		8
.nv.constant4:
        /*0000*/ 	.dword	_$_str
	.align		8
        /*0008*/ 	.dword	_$_str_$_2


//--------------------- .text.triton_poi_fused__native_batch_norm_legit_no_training_relu_27 --------------------------
	.section	.text.triton_poi_fused__native_batch_norm_legit_no_training_relu_27,"ax",@progbits
	.align	128
        .global         triton_poi_fused__native_batch_norm_legit_no_training_relu_27
        .type           triton_poi_fused__native_batch_norm_legit_no_training_relu_27,@function
        .size           triton_poi_fused__native_batch_norm_legit_no_training_relu_27,(.L_x_1 - triton_poi_fused__native_batch_norm_legit_no_training_relu_27)
        .other          triton_poi_fused__native_batch_norm_legit_no_training_relu_27,@"STO_CUDA_ENTRY STV_DEFAULT"
triton_poi_fused__native_batch_norm_legit_no_training_relu_27:
.text.triton_poi_fused__native_batch_norm_legit_no_training_relu_27:
[----:B------:R-:W0:Y:S02]  /*0000*/  LDC R1, c[0x0][0x28] ;  /* 0x00000a00ff017b82 */ /* 0x000e240000000800 */
[----:B------:R-:W1:Y:S01]  /*0010*/  S2R R0, SR_TID.X ;  /* 0x0000000000007919 */ /* 0x000e620000002100 */
[----:B------:R-:W2:Y:S01]  /*0020*/  LDC.64 R28, c[0x0][0x210] ;  /* 0x00008400ff1c7b82 */ /* 0x000ea20000000a00 */
[----:B------:R-:W-:Y:S02]  /*0030*/  CS2R R4, SRZ ;  /* 0x0000000000047805 */ /* 0x000fe4000001ff00 */
[----:B------:R-:W-:Y:S01]  /*0040*/  CS2R R6, SRZ ;  /* 0x0000000000067805 */ /* 0x000fe2000001ff00 */
[----:B------:R-:W3:Y:S01]  /*0050*/  S2R R3, SR_CTAID.X ;  /* 0x0000000000037919 */ /* 0x000ee20000002500 */
[----:B------:R-:W-:Y:S02]  /*0060*/  CS2R R8, SRZ ;  /* 0x0000000000087805 */ /* 0x000fe4000001ff00 */
[----:B------:R-:W-:Y:S01]  /*0070*/  CS2R R10, SRZ ;  /* 0x00000000000a7805 */ /* 0x000fe2000001ff00 */
[----:B------:R-:W-:Y:S01]  /*0080*/  ULDC.64 UR4, c[0x0][0x208] ;  /* 0x0000820000047ab9 */ /* 0x000fe20000000a00 */
[----:B------:R-:W4:Y:S08]  /*0090*/  LDC.64 R20, c[0x0][0x218] ;  /* 0x00008600ff147b82 */ /* 0x000f300000000a00 */
[----:B------:R-:W5:Y:S01]  /*00a0*/  LDC.64 R26, c[0x0][0x220] ;  /* 0x00008800ff1a7b82 */ /* 0x000f620000000a00 */
[----:B-1----:R-:W-:-:S04]  /*00b0*/  SHF.L.U32 R0, R0, 0x2, RZ ;  /* 0x0000000200007819 */ /* 0x002fc800000006ff */
[----:B------:R-:W-:-:S04]  /*00c0*/  LOP3.LUT R0, R0, 0x1fc, RZ, 0xc0, !PT ;  /* 0x000001fc00007812 */ /* 0x000fc800078ec0ff */
[----:B---3--:R-:W-:-:S04]  /*00d0*/  LEA R0, R3, R0, 0xa ;  /* 0x0000000003007211 */ /* 0x008fc800078e50ff */
[C---:B------:R-:W-:Y:S01]  /*00e0*/  ISETP.GE.AND P1, PT, R0.reuse, 0x72d80, PT ;  /* 0x00072d800000780c */ /* 0x040fe20003f26270 */
[----:B------:R-:W-:-:S04]  /*00f0*/  IMAD.HI R2, R0, 0x2aaaaaab, RZ ;  /* 0x2aaaaaab00027827 */ /* 0x000fc800078e02ff */
[----:B--2---:R-:W-:Y:S01]  /*0100*/  IMAD.WIDE R28, R0, 0x4, R28 ;  /* 0x00000004001c7825 */ /* 0x004fe200078e021c */
[----:B------:R-:W-:-:S04]  /*0110*/  SHF.R.U32.HI R3, RZ, 0x1f, R2 ;  /* 0x0000001fff037819 */ /* 0x000fc80000011602 */
[----:B------:R-:W-:-:S03]  /*0120*/  LEA.HI R3, R2, R3, RZ, 0x1c ;  /* 0x0000000302037211 */ /* 0x000fc600078fe0ff */
[----:B------:R-:W2:Y:S02]  /*0130*/  @!P1 LDG.E.128 R8, desc[UR4][R28.64] ;  /* 0x000000041c089981 */ /* 0x000ea4000c1e1d00 */
[----:B------:R-:W-:-:S04]  /*0140*/  IMAD R2, R3, -0x60, R0 ;  /* 0xffffffa003027824 */ /* 0x000fc800078e0200 */
[----:B----4-:R-:W-:-:S05]  /*0150*/  IMAD.WIDE R12, R2, 0x4, R20 ;  /* 0x00000004020c7825 */ /* 0x010fca00078e0214 */
[----:B------:R1:W2:Y:S01]  /*0160*/  @!P1 LDG.E.EL.128 R4, desc[UR4][R12.64] ;  /* 0x000000040c049981 */ /* 0x0002a2000c2e1d00 */
[----:B------:R-:W-:-:S05]  /*0170*/  IADD3 R3, R0, 0x200, RZ ;  /* 0x0000020000037810 */ /* 0x000fca0007ffe0ff */
[----:B------:R-:W-:-:S05]  /*0180*/  IMAD.HI R14, R3, 0x2aaaaaab, RZ ;  /* 0x2aaaaaab030e7827 */ /* 0x000fca00078e02ff */
[----:B------:R-:W-:-:S04]  /*0190*/  SHF.R.U32.HI R15, RZ, 0x1f, R14 ;  /* 0x0000001fff0f7819 */ /* 0x000fc8000001160e */
[----:B------:R-:W-:Y:S02]  /*01a0*/  LEA.HI R14, R14, R15, RZ, 0x1c ;  /* 0x0000000f0e0e7211 */ /* 0x000fe400078fe0ff */
[----:B------:R-:W-:Y:S02]  /*01b0*/  ISETP.GE.AND P0, PT, R3, 0x72d80, PT ;  /* 0x00072d800300780c */ /* 0x000fe40003f06270 */
[----:B-1----:R-:W-:Y:S01]  /*01c0*/  CS2R R12, SRZ ;  /* 0x00000000000c7805 */ /* 0x002fe2000001ff00 */
[----:B------:R-:W-:Y:S01]  /*01d0*/  IMAD R3, R14, -0x60, R3 ;  /* 0xffffffa00e037824 */ /* 0x000fe200078e0203 */
[----:B------:R-:W-:Y:S02]  /*01e0*/  CS2R R14, SRZ ;  /* 0x00000000000e7805 */ /* 0x000fe4000001ff00 */
[----:B------:R-:W-:Y:S02]  /*01f0*/  CS2R R16, SRZ ;  /* 0x0000000000107805 */ /* 0x000fe4000001ff00 */
[----:B------:R-:W-:Y:S01]  /*0200*/  CS2R R18, SRZ ;  /* 0x0000000000127805 */ /* 0x000fe2000001ff00 */
[----:B------:R-:W-:Y:S01]  /*0210*/  IMAD.WIDE R24, R3, 0x4, R20 ;  /* 0x0000000403187825 */ /* 0x000fe200078e0214 */
[----:B------:R-:W-:-:S02]  /*0220*/  CS2R R20, SRZ ;  /* 0x0000000000147805 */ /* 0x000fc4000001ff00 */
[----:B------:R-:W-:Y:S02]  /*0230*/  CS2R R22, SRZ ;  /* 0x0000000000167805 */ /* 0x000fe4000001ff00 */
[----:B------:R1:W3:Y:S04]  /*0240*/  @!P0 LDG.E.EL.128 R16, desc[UR4][R24.64] ;  /* 0x0000000418108981 */ /* 0x0002e8000c2e1d00 */
[----:B------:R-:W3:Y:S01]  /*0250*/  @!P0 LDG.E.128 R20, desc[UR4][R28.64+0x800] ;  /* 0x000800041c148981 */ /* 0x000ee2000c1e1d00 */
[----:B-1----:R-:W-:Y:S01]  /*0260*/  CS2R R24, SRZ ;  /* 0x0000000000187805 */ /* 0x002fe2000001ff00 */
[----:B--2---:R-:W-:Y:S01]  /*0270*/  FADD R4, -R4, R8 ;  /* 0x0000000804047221 */ /* 0x004fe20000000100 */
[----:B------:R-:W-:Y:S01]  /*0280*/  FADD R5, -R5, R9 ;  /* 0x0000000905057221 */ /* 0x000fe20000000100 */
[----:B-----5:R-:W-:-:S05]  /*0290*/  IMAD.WIDE R8, R2, 0x4, R26 ;  /* 0x0000000402087825 */ /* 0x020fca00078e021a */
[----:B------:R1:W2:Y:S02]  /*02a0*/  @!P1 LDG.E.EL.128 R12, desc[UR4][R8.64] ;  /* 0x00000004080c9981 */ /* 0x0002a4000c2e1d00 */
[----:B-1----:R-:W-:Y:S01]  /*02b0*/  IMAD.WIDE R8, R3, 0x4, R26 ;  /* 0x0000000403087825 */ /* 0x002fe200078e021a */
[----:B------:R-:W-:-:S06]  /*02c0*/  CS2R R26, SRZ ;  /* 0x00000000001a7805 */ /* 0x000fcc000001ff00 */
[----:B------:R-:W4:Y:S01]  /*02d0*/  @!P0 LDG.E.EL.128 R24, desc[UR4][R8.64] ;  /* 0x0000000408188981 */ /* 0x000f22000c2e1d00 */
[----:B------:R-:W-:Y:S01]  /*02e0*/  FADD R6, -R6, R10 ;  /* 0x0000000a06067221 */ /* 0x000fe20000000100 */
[----:B---3--:R-:W-:Y:S01]  /*02f0*/  FADD R17, -R17, R21 ;  /* 0x0000001511117221 */ /* 0x008fe20000000100 */
[----:B------:R-:W-:Y:S01]  /*0300*/  HFMA2.MMA R21, -RZ, RZ, 1.625, 0 ;  /* 0x3e800000ff157435 */ /* 0x000fe200000001ff */
[----:B------:R-:W-:Y:S01]  /*0310*/  FADD R28, -R19, R23 ;  /* 0x00000017131c7221 */ /* 0x000fe20000000100 */
[----:B------:R-:W-:Y:S01]  /*0320*/  FADD R7, -R7, R11 ;  /* 0x0000000b07077221 */ /* 0x000fe20000000100 */
[----:B------:R-:W-:Y:S01]  /*0330*/  FADD R16, -R16, R20 ;  /* 0x0000001410107221 */ /* 0x000fe20000000100 */
[----:B------:R-:W-:Y:S01]  /*0340*/  FADD R18, -R18, R22 ;  /* 0x0000001612127221 */ /* 0x000fe20000000100 */
[----:B--2---:R-:W-:Y:S01]  /*0350*/  FADD R10, R12, 0.0010000000474974513054 ;  /* 0x3a83126f0c0a7421 */ /* 0x004fe20000000000 */
[----:B------:R-:W-:-:S05]  /*0360*/  FADD R12, R13, 0.0010000000474974513054 ;  /* 0x3a83126f0d0c7421 */ /* 0x000fca0000000000 */
[----:B------:R-:W1:Y:S01]  /*0370*/  MUFU.SQRT R10, R10 ;  /* 0x0000000a000a7308 */ /* 0x000e620000002000 */
[----:B------:R-:W-:Y:S01]  /*0380*/  FADD R13, R14, 0.0010000000474974513054 ;  /* 0x3a83126f0e0d7421 */ /* 0x000fe20000000000 */
[----:B------:R-:W-:-:S06]  /*0390*/  FADD R14, R15, 0.0010000000474974513054 ;  /* 0x3a83126f0f0e7421 */ /* 0x000fcc0000000000 */
[----:B------:R-:W2:Y:S08]  /*03a0*/  MUFU.SQRT R12, R12 ;  /* 0x0000000c000c7308 */ /* 0x000eb00000002000 */
[----:B------:R-:W3:Y:S01]  /*03b0*/  MUFU.SQRT R13, R13 ;  /* 0x0000000d000d7308 */ /* 0x000ee20000002000 */
[C---:B-1----:R-:W-:Y:S01]  /*03c0*/  FSETP.GT.AND P4, PT, R10.reuse, 8.50705917302346158658e+37, PT ;  /* 0x7e8000000a00780b */ /* 0x042fe20003f84000 */
[----:B----4-:R-:W-:Y:S01]  /*03d0*/  FADD R25, R25, 0.0010000000474974513054 ;  /* 0x3a83126f19197421 */ /* 0x010fe20000000000 */
[----:B------:R-:W-:-:S05]  /*03e0*/  FSETP.GEU.AND P2, PT, R10, 1.175494350822287508e-38, PT ;  /* 0x008000000a00780b */ /* 0x000fca0003f4e000 */
[----:B------:R-:W1:Y:S01]  /*03f0*/  MUFU.SQRT R14, R14 ;  /* 0x0000000e000e7308 */ /* 0x000e620000002000 */
[----:B--2---:R-:W-:Y:S01]  /*0400*/  FSETP.GT.AND P5, PT, R12, 8.50705917302346158658e+37, PT ;  /* 0x7e8000000c00780b */ /* 0x004fe20003fa4000 */
[----:B------:R-:W-:Y:S01]  /*0410*/  FADD R24, R24, 0.0010000000474974513054 ;  /* 0x3a83126f18187421 */ /* 0x000fe20000000000 */
[----:B------:R-:W-:Y:S01]  /*0420*/  FADD R26, R26, 0.0010000000474974513054 ;  /* 0x3a83126f1a1a7421 */ /* 0x000fe20000000000 */
[----:B------:R-:W-:Y:S02]  /*0430*/  FSEL R19, R21, 1, P4 ;  /* 0x3f80000015137808 */ /* 0x000fe40002000000 */
[----:B---3--:R-:W-:Y:S02]  /*0440*/  FSETP.GT.AND P3, PT, R13, 8.50705917302346158658e+37, PT ;  /* 0x7e8000000d00780b */ /* 0x008fe40003f64000 */
[----:B------:R-:W2:Y:S01]  /*0450*/  MUFU.SQRT R8, R25 ;  /* 0x0000001900087308 */ /* 0x000ea20000002000 */
[----:B------:R-:W-:Y:S01]  /*0460*/  @P4 FMUL R10, R10, 0.25 ;  /* 0x3e8000000a0a4820 */ /* 0x000fe20000400000 */
[----:B------:R-:W-:-:S06]  /*0470*/  FSETP.GEU.AND P4, PT, R12, 1.175494350822287508e-38, PT ;  /* 0x008000000c00780b */ /* 0x000fcc0003f8e000 */
[----:B------:R-:W3:Y:S01]  /*0480*/  MUFU.SQRT R15, R24 ;  /* 0x00000018000f7308 */ /* 0x000ee20000002000 */
[----:B-1----:R-:W-:Y:S01]  /*0490*/  FSETP.GT.AND P6, PT, R14, 8.50705917302346158658e+37, PT ;  /* 0x7e8000000e00780b */ /* 0x002fe20003fc4000 */
[----:B------:R-:W-:Y:S01]  /*04a0*/  @!P2 FMUL R10, R10, 16777216 ;  /* 0x4b8000000a0aa820 */ /* 0x000fe20000400000 */
[----:B------:R-:W-:-:S05]  /*04b0*/  @P5 FMUL R12, R12, 0.25 ;  /* 0x3e8000000c0c5820 */ /* 0x000fca0000400000 */
[----:B------:R-:W1:Y:S01]  /*04c0*/  MUFU.SQRT R11, R26 ;  /* 0x0000001a000b7308 */ /* 0x000e620000002000 */
[----:B------:R-:W-:Y:S01]  /*04d0*/  FSEL R9, R21, 1, P5 ;  /* 0x3f80000015097808 */ /* 0x000fe20002800000 */
[----:B------:R-:W-:Y:S01]  /*04e0*/  FADD R27, R27, 0.0010000000474974513054 ;  /* 0x3a83126f1b1b7421 */ /* 0x000fe20000000000 */
[C---:B------:R-:W-:Y:S01]  /*04f0*/  FSETP.GEU.AND P5, PT, R13.reuse, 1.175494350822287508e-38, PT ;  /* 0x008000000d00780b */ /* 0x040fe20003fae000 */
[----:B------:R-:W-:Y:S01]  /*0500*/  @P3 FMUL R13, R13, 0.25 ;  /* 0x3e8000000d0d3820 */ /* 0x000fe20000400000 */
[----:B------:R-:W-:Y:S02]  /*0510*/  FSEL R20, R21, 1, P3 ;  /* 0x3f80000015147808 */ /* 0x000fe40001800000 */
[----:B------:R-:W-:Y:S01]  /*0520*/  FSETP.GEU.AND P3, PT, R14, 1.175494350822287508e-38, PT ;  /* 0x008000000e00780b */ /* 0x000fe20003f6e000 */
[----:B------:R-:W4:Y:S01]  /*0530*/  MUFU.RCP R10, R10 ;  /* 0x0000000a000a7308 */ /* 0x000f220000001000 */
[----:B------:R-:W-:Y:S01]  /*0540*/  @!P4 FMUL R12, R12, 16777216 ;  /* 0x4b8000000c0cc820 */ /* 0x000fe20000400000 */
[----:B------:R-:W-:Y:S01]  /*0550*/  @!P4 FMUL R9, R9, 16777216 ;  /* 0x4b8000000909c820 */ /* 0x000fe20000400000 */
[----:B--2---:R-:W-:Y:S01]  /*0560*/  FSETP.GT.AND P4, PT, R8, 8.50705917302346158658e+37, PT ;  /* 0x7e8000000800780b */ /* 0x004fe20003f84000 */
[----:B------:R-:W-:Y:S01]  /*0570*/  @!P2 FMUL R19, R19, 16777216 ;  /* 0x4b8000001313a820 */ /* 0x000fe20000400000 */
[----:B---3--:R-:W-:-:S03]  /*0580*/  FSETP.GT.AND P2, PT, R15, 8.50705917302346158658e+37, PT ;  /* 0x7e8000000f00780b */ /* 0x008fc60003f44000 */
[----:B------:R4:W2:Y:S01]  /*0590*/  MUFU.SQRT R22, R27 ;  /* 0x0000001b00167308 */ /* 0x0008a20000002000 */
[----:B------:R-:W-:Y:S01]  /*05a0*/  @P6 FMUL R14, R14, 0.25 ;  /* 0x3e8000000e0e6820 */ /* 0x000fe20000400000 */
[----:B------:R-:W-:Y:S02]  /*05b0*/  FSEL R23, R21, 1, P6 ;  /* 0x3f80000015177808 */ /* 0x000fe40003000000 */
[----:B-1----:R-:W-:Y:S01]  /*05c0*/  FSETP.GT.AND P6, PT, R11, 8.50705917302346158658e+37, PT ;  /* 0x7e8000000b00780b */ /* 0x002fe20003fc4000 */
[----:B------:R-:W-:Y:S02]  /*05d0*/  @!P3 FMUL R14, R14, 16777216 ;  /* 0x4b8000000e0eb820 */ /* 0x000fe40000400000 */
[----:B------:R-:W-:Y:S01]  /*05e0*/  @!P3 FMUL R23, R23, 16777216 ;  /* 0x4b8000001717b820 */ /* 0x000fe20000400000 */
[----:B------:R-:W-:Y:S01]  /*05f0*/  FSETP.GEU.AND P3, PT, R8, 1.175494350822287508e-38, PT ;  /* 0x008000000800780b */ /* 0x000fe20003f6e000 */
[----:B------:R-:W-:Y:S01]  /*0600*/  @!P5 FMUL R13, R13, 16777216 ;  /* 0x4b8000000d0dd820 */ /* 0x000fe20000400000 */
[----:B------:R-:W-:Y:S01]  /*0610*/  @!P5 FMUL R20, R20, 16777216 ;  /* 0x4b8000001414d820 */ /* 0x000fe20000400000 */
[----:B------:R-:W-:Y:S01]  /*0620*/  @P4 FMUL R8, R8, 0.25 ;  /* 0x3e80000008084820 */ /* 0x000fe20000400000 */
[----:B------:R-:W-:Y:S01]  /*0630*/  FSEL R26, R21, 1, P4 ;  /* 0x3f800000151a7808 */ /* 0x000fe20002000000 */
[----:B----4-:R-:W-:Y:S01]  /*0640*/  FMUL R27, R10, R19 ;  /* 0x000000130a1b7220 */ /* 0x010fe20000400000 */
[C---:B------:R-:W-:Y:S01]  /*0650*/  FSETP.GEU.AND P5, PT, R15.reuse, 1.175494350822287508e-38, PT ;  /* 0x008000000f00780b */ /* 0x040fe20003fae000 */
[----:B------:R-:W-:Y:S01]  /*0660*/  @P2 FMUL R15, R15, 0.25 ;  /* 0x3e8000000f0f2820 */ /* 0x000fe20000400000 */
[----:B--2---:R-:W-:Y:S01]  /*0670*/  FSETP.GT.AND P4, PT, R22, 8.50705917302346158658e+37, PT ;  /* 0x7e8000001600780b */ /* 0x004fe20003f84000 */
[----:B------:R-:W1:Y:S01]  /*0680*/  MUFU.RCP R14, R14 ;  /* 0x0000000e000e7308 */ /* 0x000e620000001000 */
[----:B------:R-:W-:-:S02]  /*0690*/  FSEL R19, R21, 1, P2 ;  /* 0x3f80000015137808 */ /* 0x000fc40001000000 */
[C---:B------:R-:W-:Y:S01]  /*06a0*/  FSETP.GEU.AND P2, PT, R11.reuse, 1.175494350822287508e-38, PT ;  /* 0x008000000b00780b */ /* 0x040fe20003f4e000 */
[----:B------:R-:W-:Y:S01]  /*06b0*/  @P6 FMUL R11, R11, 0.25 ;  /* 0x3e8000000b0b6820 */ /* 0x000fe20000400000 */
[----:B------:R-:W-:Y:S02]  /*06c0*/  FSEL R25, R21, 1, P6 ;  /* 0x3f80000015197808 */ /* 0x000fe40003000000 */
[C---:B------:R-:W-:Y:S01]  /*06d0*/  FSETP.GEU.AND P6, PT, R22.reuse, 1.175494350822287508e-38, PT ;  /* 0x008000001600780b */ /* 0x040fe20003fce000 */
[----:B------:R-:W2:Y:S04]  /*06e0*/  MUFU.RCP R13, R13 ;  /* 0x0000000d000d7308 */ /* 0x000ea80000001000 */
[----:B------:R-:W-:-:S04]  /*06f0*/  @P4 FMUL R22, R22, 0.25 ;  /* 0x3e80000016164820 */ /* 0x000fc80000400000 */
[----:B------:R-:W3:Y:S01]  /*0700*/  MUFU.RCP R24, R12 ;  /* 0x0000000c00187308 */ /* 0x000ee20000001000 */
[----:B-1----:R-:W-:-:S03]  /*0710*/  FMUL R23, R14, R23 ;  /* 0x000000170e177220 */ /* 0x002fc60000400000 */
[----:B------:R-:W-:Y:S01]  /*0720*/  @!P6 FMUL R22, R22, 16777216 ;  /* 0x4b8000001616e820 */ /* 0x000fe20000400000 */
[----:B------:R-:W-:Y:S01]  /*0730*/  @!P3 FMUL R8, R8, 16777216 ;  /* 0x4b8000000808b820 */ /* 0x000fe20000400000 */
[----:B--2---:R-:W-:Y:S02]  /*0740*/  FMUL R13, R13, R20 ;  /* 0x000000140d0d7220 */ /* 0x004fe40000400000 */
[----:B------:R1:W-:Y:S01]  /*0750*/  MUFU.RCP R12, R22 ;  /* 0x00000016000c7308 */ /* 0x0003e20000001000 */
[----:B------:R-:W-:Y:S01]  /*0760*/  FMUL R20, R23, R7 ;  /* 0x0000000717147220 */ /* 0x000fe20000400000 */
[----:B------:R-:W-:Y:S01]  /*0770*/  @!P2 FMUL R11, R11, 16777216 ;  /* 0x4b8000000b0ba820 */ /* 0x000fe20000400000 */
[----:B------:R-:W-:Y:S01]  /*0780*/  @!P5 FMUL R15, R15, 16777216 ;  /* 0x4b8000000f0fd820 */ /* 0x000fe20000400000 */
[----:B-1----:R-:W1:Y:S04]  /*0790*/  LDC.64 R22, c[0x0][0x228] ;  /* 0x00008a00ff167b82 */ /* 0x002e680000000a00 */
[----:B------:R2:W-:Y:S01]  /*07a0*/  MUFU.RCP R29, R8 ;  /* 0x00000008001d7308 */ /* 0x0005e20000001000 */
[----:B---3--:R-:W-:Y:S01]  /*07b0*/  FMUL R24, R24, R9 ;  /* 0x0000000918187220 */ /* 0x008fe20000400000 */
[----:B------:R-:W-:-:S02]  /*07c0*/  FMUL R13, R13, R6 ;  /* 0x000000060d0d7220 */ /* 0x000fc40000400000 */
[----:B--2---:R-:W2:Y:S04]  /*07d0*/  LDC.64 R8, c[0x0][0x230] ;  /* 0x00008c00ff087b82 */ /* 0x004ea80000000a00 */
[----:B------:R-:W3:Y:S08]  /*07e0*/  MUFU.RCP R6, R11 ;  /* 0x0000000b00067308 */ /* 0x000ef00000001000 */
[----:B------:R-:W4:Y:S01]  /*07f0*/  MUFU.RCP R10, R15 ;  /* 0x0000000f000a7308 */ /* 0x000f220000001000 */
[----:B------:R-:W-:Y:S01]  /*0800*/  @!P2 FMUL R25, R25, 16777216 ;  /* 0x4b8000001919a820 */ /* 0x000fe20000400000 */
[----:B------:R-:W-:Y:S01]  /*0810*/  @!P5 FMUL R19, R19, 16777216 ;  /* 0x4b8000001313d820 */ /* 0x000fe20000400000 */
[----:B------:R-:W-:Y:S01]  /*0820*/  FMUL R24, R24, R5 ;  /* 0x0000000518187220 */ /* 0x000fe20000400000 */
[----:B------:R-:W-:Y:S01]  /*0830*/  FMUL R27, R27, R4 ;  /* 0x000000041b1b7220 */ /* 0x000fe20000400000 */
[----:B------:R-:W-:Y:S01]  /*0840*/  CS2R R4, SRZ ;  /* 0x0000000000047805 */ /* 0x000fe2000001ff00 */
[----:B---3--:R-:W-:Y:S01]  /*0850*/  FMUL R25, R6, R25 ;  /* 0x0000001906197220 */ /* 0x008fe20000400000 */
[----:B------:R-:W-:Y:S01]  /*0860*/  CS2R R6, SRZ ;  /* 0x0000000000067805 */ /* 0x000fe2000001ff00 */
[----:B----4-:R-:W-:Y:S01]  /*0870*/  FMUL R19, R10, R19 ;  /* 0x000000130a137220 */ /* 0x010fe20000400000 */
[----:B-1----:R-:W-:-:S04]  /*0880*/  IMAD.WIDE R10, R2, 0x4, R22 ;  /* 0x00000004020a7825 */ /* 0x002fc800078e0216 */
[----:B------:R-:W-:Y:S01]  /*0890*/  IMAD.WIDE R22, R3, 0x4, R22 ;  /* 0x0000000403167825 */ /* 0x000fe200078e0216 */
[----:B------:R1:W3:Y:S03]  /*08a0*/  @!P1 LDG.E.EL.128 R4, desc[UR4][R10.64] ;  /* 0x000000040a049981 */ /* 0x0002e6000c2e1d00 */
[----:B--2---:R-:W-:-:S04]  /*08b0*/  IMAD.WIDE R14, R2, 0x4, R8 ;  /* 0x00000004020e7825 */ /* 0x004fc800078e0208 */
[----:B------:R-:W-:Y:S01]  /*08c0*/  IMAD.WIDE R2, R3, 0x4, R8 ;  /* 0x0000000403027825 */ /* 0x000fe200078e0208 */
[----:B------:R-:W-:Y:S02]  /*08d0*/  CS2R R8, SRZ ;  /* 0x0000000000087805 */ /* 0x000fe4000001ff00 */
[----:B-1----:R-:W-:-:S06]  /*08e0*/  CS2R R10, SRZ ;  /* 0x00000000000a7805 */ /* 0x002fcc000001ff00 */
[----:B------:R1:W3:Y:S01]  /*08f0*/  @!P1 LDG.E.EL.128 R8, desc[UR4][R14.64] ;  /* 0x000000040e089981 */ /* 0x0002e2000c2e1d00 */
[----:B------:R-:W-:-:S05]  /*0900*/  FSEL R21, R21, 1, P4 ;  /* 0x3f80000015157808 */ /* 0x000fca0002000000 */
[----:B------:R-:W-:-:S04]  /*0910*/  @!P6 FMUL R21, R21, 16777216 ;  /* 0x4b8000001515e820 */ /* 0x000fc80000400000 */
[----:B------:R-:W-:Y:S01]  /*0920*/  FMUL R21, R12, R21 ;  /* 0x000000150c157220 */ /* 0x000fe20000400000 */
[----:B-1----:R-:W-:-:S03]  /*0930*/  CS2R R14, SRZ ;  /* 0x00000000000e7805 */ /* 0x002fc6000001ff00 */
[----:B------:R-:W-:Y:S01]  /*0940*/  FMUL R28, R21, R28 ;  /* 0x0000001c151c7220 */ /* 0x000fe20000400000 */
[----:B---3--:R-:W-:Y:S01]  /*0950*/  FFMA R6, R13, R6, R10 ;  /* 0x000000060d067223 */ /* 0x008fe2000000000a */
[----:B------:R-:W-:Y:S01]  /*0960*/  CS2R R12, SRZ ;  /* 0x00000000000c7805 */ /* 0x000fe2000001ff00 */
[----:B------:R-:W-:Y:S01]  /*0970*/  FFMA R7, R20, R7, R11 ;  /* 0x0000000714077223 */ /* 0x000fe2000000000b */
[----:B------:R-:W-:Y:S01]  /*0980*/  CS2R R20, SRZ ;  /* 0x0000000000147805 */ /* 0x000fe2000001ff00 */
[----:B------:R-:W1:Y:S03]  /*0990*/  LDC.64 R10, c[0x0][0x238] ;  /* 0x00008e00ff0a7b82 */ /* 0x000e660000000a00 */
[----:B------:R2:W3:Y:S02]  /*09a0*/  @!P0 LDG.E.EL.128 R12, desc[UR4][R22.64] ;  /* 0x00000004160c8981 */ /* 0x0004e4000c2e1d00 */
[----:B--2---:R-:W-:-:S06]  /*09b0*/  CS2R R22, SRZ ;  /* 0x0000000000167805 */ /* 0x004fcc000001ff00 */
[----:B------:R-:W3:Y:S01]  /*09c0*/  @!P0 LDG.E.EL.128 R20, desc[UR4][R2.64] ;  /* 0x0000000402148981 */ /* 0x000ee2000c2e1d00 */
[----:B------:R-:W-:Y:S01]  /*09d0*/  @!P3 FMUL R26, R26, 16777216 ;  /* 0x4b8000001a1ab820 */ /* 0x000fe20000400000 */
[----:B------:R-:W-:Y:S01]  /*09e0*/  FFMA R5, R24, R5, R9 ;  /* 0x0000000518057223 */ /* 0x000fe20000000009 */
[----:B------:R-:W-:Y:S02]  /*09f0*/  FFMA R4, R27, R4, R8 ;  /* 0x000000041b047223 */ /* 0x000fe40000000008 */
[----:B------:R-:W-:Y:S01]  /*0a00*/  FMUL R26, R29, R26 ;  /* 0x0000001a1d1a7220 */ /* 0x000fe20000400000 */
[----:B------:R-:W-:Y:S01]  /*0a10*/  FSETP.GEU.AND P2, PT, R7, RZ, PT ;  /* 0x000000ff0700720b */ /* 0x000fe20003f4e000 */
[----:B------:R-:W-:Y:S01]  /*0a20*/  FMUL R25, R25, R18 ;  /* 0x0000001219197220 */ /* 0x000fe20000400000 */
[----:B------:R-:W-:Y:S01]  /*0a30*/  FSETP.GEU.AND P3, PT, R6, RZ, PT ;  /* 0x000000ff0600720b */ /* 0x000fe20003f6e000 */
[----:B------:R-:W-:Y:S01]  /*0a40*/  FMUL R26, R26, R17 ;  /* 0x000000111a1a7220 */ /* 0x000fe20000400000 */
[----:B------:R-:W-:Y:S01]  /*0a50*/  FSETP.GEU.AND P4, PT, R5, RZ, PT ;  /* 0x000000ff0500720b */ /* 0x000fe20003f8e000 */
[----:B------:R-:W-:Y:S01]  /*0a60*/  FMUL R19, R19, R16 ;  /* 0x0000001013137220 */ /* 0x000fe20000400000 */
[----:B------:R-:W-:Y:S01]  /*0a70*/  FSETP.GEU.AND P5, PT, R4, RZ, PT ;  /* 0x000000ff0400720b */ /* 0x000fe20003fae000 */
[----:B-1----:R-:W-:Y:S01]  /*0a80*/  IMAD.WIDE R10, R0, 0x4, R10 ;  /* 0x00000004000a7825 */ /* 0x002fe200078e020a */
[----:B------:R-:W-:-:S02]  /*0a90*/  SEL R7, R7, RZ, P2 ;  /* 0x000000ff07077207 */ /* 0x000fc40001000000 */
[----:B------:R-:W-:Y:S02]  /*0aa0*/  SEL R6, R6, RZ, P3 ;  /* 0x000000ff06067207 */ /* 0x000fe40001800000 */
[----:B------:R-:W-:Y:S02]  /*0ab0*/  SEL R5, R5, RZ, P4 ;  /* 0x000000ff05057207 */ /* 0x000fe40002000000 */
[----:B------:R-:W-:-:S05]  /*0ac0*/  SEL R4, R4, RZ, P5 ;  /* 0x000000ff04047207 */ /* 0x000fca0002800000 */
[----:B------:R1:W-:Y:S01]  /*0ad0*/  @!P1 STG.E.128 desc[UR4][R10.64], R4 ;  /* 0x000000040a009986 */ /* 0x0003e2000c101d04 */
[----:B---3--:R-:W-:Y:S01]  /*0ae0*/  FFMA R15, R28, R15, R23 ;  /* 0x0000000f1c0f7223 */ /* 0x008fe20000000017 */
[----:B------:R-:W-:Y:S01]  /*0af0*/  FFMA R14, R25, R14, R22 ;  /* 0x0000000e190e7223 */ /* 0x000fe20000000016 */
[----:B------:R-:W-:Y:S01]  /*0b00*/  FFMA R13, R26, R13, R21 ;  /* 0x0000000d1a0d7223 */ /* 0x000fe20000000015 */
[----:B------:R-:W-:Y:S02]  /*0b10*/  FFMA R12, R19, R12, R20 ;  /* 0x0000000c130c7223 */ /* 0x000fe40000000014 */
[----:B------:R-:W-:Y:S02]  /*0b20*/  FSETP.GEU.AND P1, PT, R15, RZ, PT ;  /* 0x000000ff0f00720b */ /* 0x000fe40003f2e000 */
[----:B------:R-:W-:Y:S02]  /*0b30*/  FSETP.GEU.AND P2, PT, R14, RZ, PT ;  /* 0x000000ff0e00720b */ /* 0x000fe40003f4e000 */
[----:B------:R-:W-:-:S02]  /*0b40*/  FSETP.GEU.AND P3, PT, R13, RZ, PT ;  /* 0x000000ff0d00720b */ /* 0x000fc40003f6e000 */
[----:B------:R-:W-:Y:S02]  /*0b50*/  FSETP.GEU.AND P4, PT, R12, RZ, PT ;  /* 0x000000ff0c00720b */ /* 0x000fe40003f8e000 */
[----:B------:R-:W-:Y:S02]  /*0b60*/  SEL R15, R15, RZ, P1 ;  /* 0x000000ff0f0f7207 */ /* 0x000fe40000800000 */
[----:B------:R-:W-:Y:S02]  /*0b70*/  SEL R14, R14, RZ, P2 ;  /* 0x000000ff0e0e7207 */ /* 0x000fe40001000000 */
[----:B------:R-:W-:Y:S02]  /*0b80*/  SEL R13, R13, RZ, P3 ;  /* 0x000000ff0d0d7207 */ /* 0x000fe40001800000 */
[----:B------:R-:W-:Y:S01]  /*0b90*/  SEL R12, R12, RZ, P4 ;  /* 0x000000ff0c0c7207 */ /* 0x000fe20002000000 */
[----:B-1----:R-:W-:Y:S06]  /*0ba0*/  @P0 EXIT ;  /* 0x000000000000094d */ /* 0x002fec0003800000 */
[----:B------:R-:W-:Y:S01]  /*0bb0*/  STG.E.128 desc[UR4][R10.64+0x800], R12 ;  /* 0x0008000c0a007986 */ /* 0x000fe2000c101d04 */
[----:B------:R-:W-:Y:S05]  /*0bc0*/  EXIT ;  /* 0x000000000000794d */ /* 0x000fea0003800000 */
.L_x_0:
[----:B------:R-:W-:-:S00]  /*0bd0*/  BRA `(.L_x_0) ;  /* 0xfffffffc00fc7947 */ /* 0x000fc0000383ffff */
[----:B------:R-:W-:-:S00]  /*0be0*/  NOP ;  /* 0x0000000000007918 */ /* 0x000fc00000000000 */
        /* <DEDUP_REMOVED lines=9> */
.L_x_1:


//--------------------- .nv.global.init           --------------------------
	.section	.nv.global.init,"aw",@progbits
.nv.global.init:
	.type		_$_str,@object
	.size		_$_str,(_$_str_$_2 - _$_str)
_$_str:
        /*0000*/ 	.byte	0x5f, 0x5f, 0x43, 0x55, 0x44, 0x41, 0x5f, 0x46, 0x54, 0x5a, 0x00
	.type		_$_str_$_2,@object
	.size		_$_str_$_2,(.L_1 - _$_str_$_2)
_$_str_$_2:
        /*000b*/ 	.byte	0x5f, 0x5f, 0x43, 0x55, 0x44, 0x41, 0x5f, 0x50, 0x52, 0x45, 0x43, 0x5f, 0x53, 0x51, 0x52, 0x54
        /*001b*/ 	.byte	0x00
.L_1:


//--------------------- .nv.constant0.triton_poi_fused__native_batch_norm_legit_no_training_relu_27 --------------------------
	.section	.nv.constant0.triton_poi_fused__native_batch_norm_legit_no_training_relu_27,"a",@progbits
	.sectionflags	@""
	.align	4
.nv.constant0.triton_poi_fused__native_batch_norm_legit_no_training_relu_27:
	.zero		580
